//
// Generated by NVIDIA NVVM Compiler
//
// Compiler Build ID: CL-36424714
// Cuda compilation tools, release 13.0, V13.0.88
// Based on NVVM 20.0.0
//

.version 9.0
.target sm_100
.address_size 64

	// .globl	_Z11init_matrixPfS_i
.global .align 4 .b8 precalc_xorwow_matrix[102400];
.global .align 4 .b8 precalc_xorwow_offset_matrix[102400];
.global .align 4 .b8 mrg32k3aM1[2304];
.global .align 4 .b8 mrg32k3aM2[2304];
.global .align 4 .b8 mrg32k3aM1SubSeq[2016];
.global .align 4 .b8 mrg32k3aM2SubSeq[2016];
.global .align 4 .b8 mrg32k3aM1Seq[2304];
.global .align 4 .b8 mrg32k3aM2Seq[2304];
.const .align 8 .b8 __cr_lgamma_table[72];

.visible .entry _Z11init_matrixPfS_i(
	.param .u64 .ptr .align 1 _Z11init_matrixPfS_i_param_0,
	.param .u64 .ptr .align 1 _Z11init_matrixPfS_i_param_1,
	.param .u32 _Z11init_matrixPfS_i_param_2
)
{
	.reg .pred 	%p<7>;
	.reg .b32 	%r<33>;
	.reg .b64 	%rd<18>;

	ld.param.u64 	%rd3, [_Z11init_matrixPfS_i_param_0];
	ld.param.u64 	%rd4, [_Z11init_matrixPfS_i_param_1];
	ld.param.u32 	%r12, [_Z11init_matrixPfS_i_param_2];
	cvta.to.global.u64 	%rd1, %rd4;
	cvta.to.global.u64 	%rd2, %rd3;
	mov.u32 	%r13, %ntid.x;
	mov.u32 	%r14, %ctaid.x;
	mov.u32 	%r15, %tid.x;
	mad.lo.s32 	%r31, %r13, %r14, %r15;
	mov.u32 	%r16, %nctaid.x;
	mul.lo.s32 	%r2, %r16, %r13;
	setp.ge.s32 	%p1, %r31, %r12;
	@%p1 bra 	$L__BB0_7;
	add.s32 	%r17, %r31, %r2;
	max.s32 	%r18, %r12, %r17;
	setp.lt.s32 	%p2, %r17, %r12;
	selp.u32 	%r19, 1, 0, %p2;
	add.s32 	%r20, %r17, %r19;
	sub.s32 	%r21, %r18, %r20;
	div.u32 	%r22, %r21, %r2;
	add.s32 	%r3, %r22, %r19;
	and.b32  	%r23, %r3, 3;
	setp.eq.s32 	%p3, %r23, 3;
	@%p3 bra 	$L__BB0_4;
	add.s32 	%r24, %r3, 1;
	and.b32  	%r25, %r24, 3;
	neg.s32 	%r29, %r25;
$L__BB0_3:
	.pragma "nounroll";
	mul.wide.s32 	%rd5, %r31, 4;
	add.s64 	%rd6, %rd1, %rd5;
	add.s64 	%rd7, %rd2, %rd5;
	mov.b32 	%r26, 1066359849;
	st.global.u32 	[%rd7], %r26;
	st.global.u32 	[%rd6], %r26;
	add.s32 	%r31, %r31, %r2;
	add.s32 	%r29, %r29, 1;
	setp.ne.s32 	%p4, %r29, 0;
	@%p4 bra 	$L__BB0_3;
$L__BB0_4:
	setp.lt.u32 	%p5, %r3, 3;
	@%p5 bra 	$L__BB0_7;
	mul.wide.s32 	%rd11, %r2, 4;
	shl.b32 	%r28, %r2, 2;
$L__BB0_6:
	mul.wide.s32 	%rd8, %r31, 4;
	add.s64 	%rd9, %rd2, %rd8;
	mov.b32 	%r27, 1066359849;
	st.global.u32 	[%rd9], %r27;
	add.s64 	%rd10, %rd1, %rd8;
	st.global.u32 	[%rd10], %r27;
	add.s64 	%rd12, %rd9, %rd11;
	st.global.u32 	[%rd12], %r27;
	add.s64 	%rd13, %rd10, %rd11;
	st.global.u32 	[%rd13], %r27;
	add.s64 	%rd14, %rd12, %rd11;
	st.global.u32 	[%rd14], %r27;
	add.s64 	%rd15, %rd13, %rd11;
	st.global.u32 	[%rd15], %r27;
	add.s64 	%rd16, %rd14, %rd11;
	st.global.u32 	[%rd16], %r27;
	add.s64 	%rd17, %rd15, %rd11;
	st.global.u32 	[%rd17], %r27;
	add.s32 	%r31, %r28, %r31;
	setp.lt.s32 	%p6, %r31, %r12;
	@%p6 bra 	$L__BB0_6;
$L__BB0_7:
	ret;

}
	// .globl	_Z9matrixAddPfS_S_ii
.visible .entry _Z9matrixAddPfS_S_ii(
	.param .u64 .ptr .align 1 _Z9matrixAddPfS_S_ii_param_0,
	.param .u64 .ptr .align 1 _Z9matrixAddPfS_S_ii_param_1,
	.param .u64 .ptr .align 1 _Z9matrixAddPfS_S_ii_param_2,
	.param .u32 _Z9matrixAddPfS_S_ii_param_3,
	.param .u32 _Z9matrixAddPfS_S_ii_param_4
)
{
	.reg .pred 	%p<10>;
	.reg .b32 	%r<38>;
	.reg .b32 	%f<22>;
	.reg .b64 	%rd<33>;

	ld.param.u64 	%rd10, [_Z9matrixAddPfS_S_ii_param_0];
	ld.param.u64 	%rd11, [_Z9matrixAddPfS_S_ii_param_1];
	ld.param.u64 	%rd12, [_Z9matrixAddPfS_S_ii_param_2];
	ld.param.u32 	%r18, [_Z9matrixAddPfS_S_ii_param_3];
	ld.param.u32 	%r19, [_Z9matrixAddPfS_S_ii_param_4];
	cvta.to.global.u64 	%rd1, %rd12;
	cvta.to.global.u64 	%rd2, %rd11;
	cvta.to.global.u64 	%rd3, %rd10;
	mov.u32 	%r1, %ntid.x;
	mov.u32 	%r20, %ctaid.x;
	mov.u32 	%r21, %tid.x;
	mad.lo.s32 	%r35, %r1, %r20, %r21;
	mov.u32 	%r22, %ntid.y;
	mov.u32 	%r23, %ctaid.y;
	mov.u32 	%r24, %tid.y;
	mad.lo.s32 	%r3, %r22, %r23, %r24;
	mov.u32 	%r25, %nctaid.y;
	mul.lo.s32 	%r4, %r22, %r25;
	setp.ge.s32 	%p1, %r35, %r18;
	@%p1 bra 	$L__BB1_10;
	add.s32 	%r5, %r3, %r4;
	max.s32 	%r26, %r19, %r5;
	setp.lt.s32 	%p2, %r5, %r19;
	selp.u32 	%r27, 1, 0, %p2;
	add.s32 	%r28, %r5, %r27;
	sub.s32 	%r29, %r26, %r28;
	div.u32 	%r30, %r29, %r4;
	add.s32 	%r6, %r30, %r27;
	and.b32  	%r7, %r6, 3;
	add.s32 	%r8, %r5, %r4;
	add.s32 	%r9, %r8, %r4;
	mov.u32 	%r31, %nctaid.x;
	mul.lo.s32 	%r10, %r1, %r31;
$L__BB1_2:
	setp.ge.s32 	%p3, %r3, %r19;
	@%p3 bra 	$L__BB1_9;
	setp.eq.s32 	%p4, %r7, 3;
	mul.lo.s32 	%r12, %r35, %r18;
	mov.u32 	%r36, %r3;
	@%p4 bra 	$L__BB1_7;
	setp.eq.s32 	%p5, %r7, 0;
	add.s32 	%r32, %r3, %r12;
	mul.wide.s32 	%rd13, %r32, 4;
	add.s64 	%rd4, %rd3, %rd13;
	ld.global.f32 	%f1, [%rd4];
	add.s64 	%rd5, %rd2, %rd13;
	ld.global.f32 	%f2, [%rd5];
	add.f32 	%f3, %f1, %f2;
	add.s64 	%rd6, %rd1, %rd13;
	st.global.f32 	[%rd6], %f3;
	mov.u32 	%r36, %r5;
	@%p5 bra 	$L__BB1_7;
	setp.eq.s32 	%p6, %r7, 1;
	shl.b32 	%r13, %r4, 2;
	cvt.u64.u32 	%rd14, %r13;
	add.s64 	%rd7, %rd4, %rd14;
	ld.global.f32 	%f4, [%rd7];
	add.s64 	%rd8, %rd5, %rd14;
	ld.global.f32 	%f5, [%rd8];
	add.f32 	%f6, %f4, %f5;
	add.s64 	%rd9, %rd6, %rd14;
	st.global.f32 	[%rd9], %f6;
	mov.u32 	%r36, %r8;
	@%p6 bra 	$L__BB1_7;
	add.s64 	%rd16, %rd7, %rd14;
	ld.global.f32 	%f7, [%rd16];
	add.s64 	%rd17, %rd8, %rd14;
	ld.global.f32 	%f8, [%rd17];
	add.f32 	%f9, %f7, %f8;
	add.s64 	%rd18, %rd9, %rd14;
	st.global.f32 	[%rd18], %f9;
	mov.u32 	%r36, %r9;
$L__BB1_7:
	setp.lt.u32 	%p7, %r6, 3;
	@%p7 bra 	$L__BB1_9;
$L__BB1_8:
	add.s32 	%r33, %r36, %r12;
	mul.wide.s32 	%rd19, %r33, 4;
	add.s64 	%rd20, %rd3, %rd19;
	ld.global.f32 	%f10, [%rd20];
	add.s64 	%rd21, %rd2, %rd19;
	ld.global.f32 	%f11, [%rd21];
	add.f32 	%f12, %f10, %f11;
	add.s64 	%rd22, %rd1, %rd19;
	st.global.f32 	[%rd22], %f12;
	shl.b32 	%r34, %r4, 2;
	cvt.u64.u32 	%rd23, %r34;
	add.s64 	%rd24, %rd20, %rd23;
	ld.global.f32 	%f13, [%rd24];
	add.s64 	%rd25, %rd21, %rd23;
	ld.global.f32 	%f14, [%rd25];
	add.f32 	%f15, %f13, %f14;
	add.s64 	%rd26, %rd22, %rd23;
	st.global.f32 	[%rd26], %f15;
	add.s64 	%rd27, %rd24, %rd23;
	ld.global.f32 	%f16, [%rd27];
	add.s64 	%rd28, %rd25, %rd23;
	ld.global.f32 	%f17, [%rd28];
	add.f32 	%f18, %f16, %f17;
	add.s64 	%rd29, %rd26, %rd23;
	st.global.f32 	[%rd29], %f18;
	add.s64 	%rd30, %rd27, %rd23;
	ld.global.f32 	%f19, [%rd30];
	add.s64 	%rd31, %rd28, %rd23;
	ld.global.f32 	%f20, [%rd31];
	add.f32 	%f21, %f19, %f20;
	add.s64 	%rd32, %rd29, %rd23;
	st.global.f32 	[%rd32], %f21;
	add.s32 	%r36, %r34, %r36;
	setp.lt.s32 	%p8, %r36, %r19;
	@%p8 bra 	$L__BB1_8;
$L__BB1_9:
	add.s32 	%r35, %r35, %r10;
	setp.lt.s32 	%p9, %r35, %r18;
	@%p9 bra 	$L__BB1_2;
$L__BB1_10:
	ret;

}


// ===== COMPILED SASS (sm_100) =====

	.target	sm_100

	.elftype	@"ET_EXEC"


//--------------------- .note.nv.tkinfo           --------------------------
	.section	.note.nv.tkinfo,"",@"SHT_NOTE"
	.sectionflags	@"SHF_NOTE_NV_TKINFO"
	.tkinfo
        /*0018*/ 	.word	0x00000002
        /*0030*/ 	.string	""
        /*0030*/ 	.string	"ptxas"
        /*0030*/ 	.string	"Cuda compilation tools, release 13.0, V13.0.88"
        /*0030*/ 	.string	"Build cuda_13.0.r13.0/compiler.36424714_0"
        /*0030*/ 	.string	"-arch sm_100 -m 64 "



//--------------------- .note.nv.cuinfo           --------------------------
	.section	.note.nv.cuinfo,"",@"SHT_NOTE"
	.sectionflags	@"SHF_NOTE_NV_CUINFO"
        /*0018*/ 	.short	0x0002
        /*001a*/ 	.short	0x0064
        /*001c*/ 	.short	0x0082
	.zero		2


//--------------------- .nv.info                  --------------------------
	.section	.nv.info,"",@"SHT_CUDA_INFO"
	.align	4


	//----- nvinfo : EIATTR_REGCOUNT
	.align		4
        /*0000*/ 	.byte	0x04, 0x2f
        /*0002*/ 	.short	(.L_10 - .L_9)
	.align		4
.L_9:
        /*0004*/ 	.word	index@(_Z11init_matrixPfS_i)
        /*0008*/ 	.word	0x0000001c


	//----- nvinfo : EIATTR_FRAME_SIZE
	.align		4
.L_10:
        /*000c*/ 	.byte	0x04, 0x11
        /*000e*/ 	.short	(.L_12 - .L_11)
	.align		4
.L_11:
        /*0010*/ 	.word	index@(_Z11init_matrixPfS_i)
        /*0014*/ 	.word	0x00000000


	//----- nvinfo : EIATTR_REGCOUNT
	.align		4
.L_12:
        /*0018*/ 	.byte	0x04, 0x2f
        /*001a*/ 	.short	(.L_14 - .L_13)
	.align		4
.L_13:
        /*001c*/ 	.word	index@(_Z9matrixAddPfS_S_ii)
        /*0020*/ 	.word	0x00000020


	//----- nvinfo : EIATTR_FRAME_SIZE
	.align		4
.L_14:
        /*0024*/ 	.byte	0x04, 0x11
        /*0026*/ 	.short	(.L_16 - .L_15)
	.align		4
.L_15:
        /*0028*/ 	.word	index@(_Z9matrixAddPfS_S_ii)
        /*002c*/ 	.word	0x00000000


	//----- nvinfo : EIATTR_MIN_STACK_SIZE
	.align		4
.L_16:
        /*0030*/ 	.byte	0x04, 0x12
        /*0032*/ 	.short	(.L_18 - .L_17)
	.align		4
.L_17:
        /*0034*/ 	.word	index@(_Z9matrixAddPfS_S_ii)
        /*0038*/ 	.word	0x00000000


	//----- nvinfo : EIATTR_MIN_STACK_SIZE
	.align		4
.L_18:
        /*003c*/ 	.byte	0x04, 0x12
        /*003e*/ 	.short	(.L_20 - .L_19)
	.align		4
.L_19:
        /*0040*/ 	.word	index@(_Z11init_matrixPfS_i)
        /*0044*/ 	.word	0x00000000
.L_20:


//--------------------- .nv.compat                --------------------------
	.section	.nv.compat,"",@"SHT_CUDA_COMPAT_INFO"
	.align	4
        /*0000*/ 	.byte	0x02, 0x09, 0x00, 0x00, 0x02, 0x02, 0x01, 0x00, 0x02, 0x05, 0x05, 0x00, 0x03, 0x07, 0x01, 0x01
        /*0010*/ 	.byte	0x02, 0x03, 0x00, 0x00, 0x02, 0x06, 0x01, 0x00, 0x04, 0x0b, 0x08, 0x00, 0x09, 0x00, 0x00, 0x00
        /*0020*/ 	.byte	0x00, 0x00, 0x00, 0x00


//--------------------- .nv.info._Z9matrixAddPfS_S_ii --------------------------
	.section	.nv.info._Z9matrixAddPfS_S_ii,"",@"SHT_CUDA_INFO"
	.sectionflags	@""
	.align	4


	//----- nvinfo : EIATTR_CUDA_API_VERSION
	.align		4
        /*0000*/ 	.byte	0x04, 0x37
        /*0002*/ 	.short	(.L_22 - .L_21)
.L_21:
        /*0004*/ 	.word	0x00000082


	//----- nvinfo : EIATTR_KPARAM_INFO
	.align		4
.L_22:
        /*0008*/ 	.byte	0x04, 0x17
        /*000a*/ 	.short	(.L_24 - .L_23)
.L_23:
        /*000c*/ 	.word	0x00000000
        /*0010*/ 	.short	0x0004
        /*0012*/ 	.short	0x001c
        /*0014*/ 	.byte	0x00, 0xf0, 0x11, 0x00


	//----- nvinfo : EIATTR_KPARAM_INFO
	.align		4
.L_24:
        /*0018*/ 	.byte	0x04, 0x17
        /*001a*/ 	.short	(.L_26 - .L_25)
.L_25:
        /*001c*/ 	.word	0x00000000
        /*0020*/ 	.short	0x0003
        /*0022*/ 	.short	0x0018
        /*0024*/ 	.byte	0x00, 0xf0, 0x11, 0x00


	//----- nvinfo : EIATTR_KPARAM_INFO
	.align		4
.L_26:
        /*0028*/ 	.byte	0x04, 0x17
        /*002a*/ 	.short	(.L_28 - .L_27)
.L_27:
        /*002c*/ 	.word	0x00000000
        /*0030*/ 	.short	0x0002
        /*0032*/ 	.short	0x0010
        /*0034*/ 	.byte	0x00, 0xf5, 0x21, 0x00


	//----- nvinfo : EIATTR_KPARAM_INFO
	.align		4
.L_28:
        /*0038*/ 	.byte	0x04, 0x17
        /*003a*/ 	.short	(.L_30 - .L_29)
.L_29:
        /*003c*/ 	.word	0x00000000
        /*0040*/ 	.short	0x0001
        /*0042*/ 	.short	0x0008
        /*0044*/ 	.byte	0x00, 0xf5, 0x21, 0x00


	//----- nvinfo : EIATTR_KPARAM_INFO
	.align		4
.L_30:
        /*0048*/ 	.byte	0x04, 0x17
        /*004a*/ 	.short	(.L_32 - .L_31)
.L_31:
        /*004c*/ 	.word	0x00000000
        /*0050*/ 	.short	0x0000
        /*0052*/ 	.short	0x0000
        /*0054*/ 	.byte	0x00, 0xf5, 0x21, 0x00


	//----- nvinfo : EIATTR_SPARSE_MMA_MASK
	.align		4
.L_32:
        /*0058*/ 	.byte	0x03, 0x50
        /*005a*/ 	.short	0x0000


	//----- nvinfo : EIATTR_MAXREG_COUNT
	.align		4
        /*005c*/ 	.byte	0x03, 0x1b
        /*005e*/ 	.short	0x00ff


	//----- nvinfo : EIATTR_MERCURY_ISA_VERSION
	.align		4
        /*0060*/ 	.byte	0x03, 0x5f
        /*0062*/ 	.short	0x0101


	//----- nvinfo : EIATTR_VRC_CTA_INIT_COUNT
	.align		4
        /*0064*/ 	.byte	0x02, 0x4a
	.zero		1
	.zero		1


	//----- nvinfo : EIATTR_EXIT_INSTR_OFFSETS
	.align		4
        /*0068*/ 	.byte	0x04, 0x1c
        /*006a*/ 	.short	(.L_34 - .L_33)


	//   ....[0]....
.L_33:
        /*006c*/ 	.word	0x000000d0


	//   ....[1]....
        /*0070*/ 	.word	0x00000930


	//----- nvinfo : EIATTR_CRS_STACK_SIZE
	.align		4
.L_34:
        /*0074*/ 	.byte	0x04, 0x1e
        /*0076*/ 	.short	(.L_36 - .L_35)
.L_35:
        /*0078*/ 	.word	0x00000000


	//----- nvinfo : EIATTR_CBANK_PARAM_SIZE
	.align		4
.L_36:
        /*007c*/ 	.byte	0x03, 0x19
        /*007e*/ 	.short	0x0020


	//----- nvinfo : EIATTR_PARAM_CBANK
	.align		4
        /*0080*/ 	.byte	0x04, 0x0a
        /*0082*/ 	.short	(.L_38 - .L_37)
	.align		4
.L_37:
        /*0084*/ 	.word	index@(.nv.constant0._Z9matrixAddPfS_S_ii)
        /*0088*/ 	.short	0x0380
        /*008a*/ 	.short	0x0020


	//----- nvinfo : EIATTR_SW_WAR
	.align		4
.L_38:
        /*008c*/ 	.byte	0x04, 0x36
        /*008e*/ 	.short	(.L_40 - .L_39)
.L_39:
        /*0090*/ 	.word	0x00000008
.L_40:


//--------------------- .nv.info._Z11init_matrixPfS_i --------------------------
	.section	.nv.info._Z11init_matrixPfS_i,"",@"SHT_CUDA_INFO"
	.sectionflags	@""
	.align	4


	//----- nvinfo : EIATTR_CUDA_API_VERSION
	.align		4
        /*0000*/ 	.byte	0x04, 0x37
        /*0002*/ 	.short	(.L_42 - .L_41)
.L_41:
        /*0004*/ 	.word	0x00000082


	//----- nvinfo : EIATTR_KPARAM_INFO
	.align		4
.L_42:
        /*0008*/ 	.byte	0x04, 0x17
        /*000a*/ 	.short	(.L_44 - .L_43)
.L_43:
        /*000c*/ 	.word	0x00000000
        /*0010*/ 	.short	0x0002
        /*0012*/ 	.short	0x0010
        /*0014*/ 	.byte	0x00, 0xf0, 0x11, 0x00


	//----- nvinfo : EIATTR_KPARAM_INFO
	.align		4
.L_44:
        /*0018*/ 	.byte	0x04, 0x17
        /*001a*/ 	.short	(.L_46 - .L_45)
.L_45:
        /*001c*/ 	.word	0x00000000
        /*0020*/ 	.short	0x0001
        /*0022*/ 	.short	0x0008
        /*0024*/ 	.byte	0x00, 0xf5, 0x21, 0x00


	//----- nvinfo : EIATTR_KPARAM_INFO
	.align		4
.L_46:
        /*0028*/ 	.byte	0x04, 0x17
        /*002a*/ 	.short	(.L_48 - .L_47)
.L_47:
        /*002c*/ 	.word	0x00000000
        /*0030*/ 	.short	0x0000
        /*0032*/ 	.short	0x0000
        /*0034*/ 	.byte	0x00, 0xf5, 0x21, 0x00


	//----- nvinfo : EIATTR_SPARSE_MMA_MASK
	.align		4
.L_48:
        /*0038*/ 	.byte	0x03, 0x50
        /*003a*/ 	.short	0x0000


	//----- nvinfo : EIATTR_MAXREG_COUNT
	.align		4
        /*003c*/ 	.byte	0x03, 0x1b
        /*003e*/ 	.short	0x00ff


	//----- nvinfo : EIATTR_MERCURY_ISA_VERSION
	.align		4
        /*0040*/ 	.byte	0x03, 0x5f
        /*0042*/ 	.short	0x0101


	//----- nvinfo : EIATTR_VRC_CTA_INIT_COUNT
	.align		4
        /*0044*/ 	.byte	0x02, 0x4a
	.zero		1
	.zero		1


	//----- nvinfo : EIATTR_EXIT_INSTR_OFFSETS
	.align		4
        /*0048*/ 	.byte	0x04, 0x1c
        /*004a*/ 	.short	(.L_50 - .L_49)


	//   ....[0]....
.L_49:
        /*004c*/ 	.word	0x00000090


	//   ....[1]....
        /*0050*/ 	.word	0x00000390


	//   ....[2]....
        /*0054*/ 	.word	0x000004e0


	//----- nvinfo : EIATTR_CRS_STACK_SIZE
	.align		4
.L_50:
        /*0058*/ 	.byte	0x04, 0x1e
        /*005a*/ 	.short	(.L_52 - .L_51)
.L_51:
        /*005c*/ 	.word	0x00000000


	//----- nvinfo : EIATTR_CBANK_PARAM_SIZE
	.align		4
.L_52:
        /*0060*/ 	.byte	0x03, 0x19
        /*0062*/ 	.short	0x0014


	//----- nvinfo : EIATTR_PARAM_CBANK
	.align		4
        /*0064*/ 	.byte	0x04, 0x0a
        /*0066*/ 	.short	(.L_54 - .L_53)
	.align		4
.L_53:
        /*0068*/ 	.word	index@(.nv.constant0._Z11init_matrixPfS_i)
        /*006c*/ 	.short	0x0380
        /*006e*/ 	.short	0x0014


	//----- nvinfo : EIATTR_SW_WAR
	.align		4
.L_54:
        /*0070*/ 	.byte	0x04, 0x36
        /*0072*/ 	.short	(.L_56 - .L_55)
.L_55:
        /*0074*/ 	.word	0x00000008
.L_56:


//--------------------- .nv.callgraph             --------------------------
	.section	.nv.callgraph,"",@"SHT_CUDA_CALLGRAPH"
	.align	4
	.sectionentsize	8
	.align		4
        /*0000*/ 	.word	0x00000000
	.align		4
        /*0004*/ 	.word	0xffffffff
	.align		4
        /*0008*/ 	.word	0x00000000
	.align		4
        /*000c*/ 	.word	0xfffffffe
	.align		4
        /*0010*/ 	.word	0x00000000
	.align		4
        /*0014*/ 	.word	0xfffffffd
	.align		4
        /*0018*/ 	.word	0x00000000
	.align		4
        /*001c*/ 	.word	0xfffffffc


//--------------------- .nv.constant4             --------------------------
	.section	.nv.constant4,"a",@progbits
	.align	8
	.align		8
.nv.constant4:
        /*0000*/ 	.dword	precalc_xorwow_matrix
	.align		8
        /*0008*/ 	.dword	precalc_xorwow_offset_matrix
	.align		8
        /*0010*/ 	.dword	mrg32k3aM1
	.align		8
        /*0018*/ 	.dword	mrg32k3aM2
	.align		8
        /*0020*/ 	.dword	mrg32k3aM1SubSeq
	.align		8
        /*0028*/ 	.dword	mrg32k3aM2SubSeq
	.align		8
        /*0030*/ 	.dword	mrg32k3aM1Seq
	.align		8
        /*0038*/ 	.dword	mrg32k3aM2Seq


//--------------------- .nv.constant3             --------------------------
	.section	.nv.constant3,"a",@progbits
	.align	8
.nv.constant3:
	.type		__cr_lgamma_table,@object
	.size		__cr_lgamma_table,(.L_8 - __cr_lgamma_table)
__cr_lgamma_table:
        /*0000*/ 	.byte	0x00, 0x00, 0x00, 0x00, 0x00, 0x00, 0x00, 0x00, 0x00, 0x00, 0x00, 0x00, 0x00, 0x00, 0x00, 0x00
        /*0010*/ 	.byte	0xef, 0x39, 0xfa, 0xfe, 0x42, 0x2e, 0xe6, 0x3f, 0x02, 0x20, 0x2a, 0xfa, 0x0b, 0xab, 0xfc, 0x3f
        /*0020*/ 	.byte	0xf9, 0x2c, 0x92, 0x7c, 0xa7, 0x6c, 0x09, 0x40, 0xc9, 0x79, 0x44, 0x3c, 0x64, 0x26, 0x13, 0x40
        /*0030*/ 	.byte	0xca, 0x01, 0xcf, 0x3a, 0x27, 0x51, 0x1a, 0x40, 0x30, 0xcc, 0x2d, 0xf3, 0xe1, 0x0c, 0x21, 0x40
        /*0040*/ 	.byte	0x0d, 0xb7, 0xfc, 0x82, 0x8e, 0x35, 0x25, 0x40
.L_8:


//--------------------- .text._Z9matrixAddPfS_S_ii --------------------------
	.section	.text._Z9matrixAddPfS_S_ii,"ax",@progbits
	.align	128
        .global         _Z9matrixAddPfS_S_ii
        .type           _Z9matrixAddPfS_S_ii,@function
        .size           _Z9matrixAddPfS_S_ii,(.L_x_12 - _Z9matrixAddPfS_S_ii)
        .other          _Z9matrixAddPfS_S_ii,@"STO_CUDA_ENTRY STV_DEFAULT"
_Z9matrixAddPfS_S_ii:
.text._Z9matrixAddPfS_S_ii:
[----:B------:R-:W-:Y:S01]  /*0000*/  LDC R1, c[0x0][0x37c] ;  /* 0x0000df00ff017b82 */ /* 0x000fe20000000800 */
[----:B------:R-:W0:Y:S01]  /*0010*/  S2R R7, SR_CTAID.X ;  /* 0x0000000000077919 */ /* 0x000e220000002500 */
[----:B------:R-:W0:Y:S01]  /*0020*/  LDCU UR4, c[0x0][0x360] ;  /* 0x00006c00ff0477ac */ /* 0x000e220008000800 */
[----:B------:R-:W0:Y:S01]  /*0030*/  S2R R0, SR_TID.X ;  /* 0x0000000000007919 */ /* 0x000e220000002100 */
[----:B------:R-:W1:Y:S01]  /*0040*/  LDCU UR6, c[0x0][0x398] ;  /* 0x00007300ff0677ac */ /* 0x000e620008000800 */
[----:B------:R-:W2:Y:S01]  /*0050*/  S2R R2, SR_CTAID.Y ;  /* 0x0000000000027919 */ /* 0x000ea20000002600 */
[----:B------:R-:W2:Y:S02]  /*0060*/  LDCU UR5, c[0x0][0x364] ;  /* 0x00006c80ff0577ac */ /* 0x000ea40008000800 */
[----:B------:R-:W3:Y:S01]  /*0070*/  LDC R4, c[0x0][0x374] ;  /* 0x0000dd00ff047b82 */ /* 0x000ee20000000800 */
[----:B------:R-:W2:Y:S01]  /*0080*/  S2R R3, SR_TID.Y ;  /* 0x0000000000037919 */ /* 0x000ea20000002200 */
[----:B0-----:R-:W-:-:S05]  /*0090*/  IMAD R7, R7, UR4, R0 ;  /* 0x0000000407077c24 */ /* 0x001fca000f8e0200 */
[----:B-1----:R-:W-:Y:S01]  /*00a0*/  ISETP.GE.AND P0, PT, R7, UR6, PT ;  /* 0x0000000607007c0c */ /* 0x002fe2000bf06270 */
[----:B--2---:R-:W-:Y:S02]  /*00b0*/  IMAD R0, R2, UR5, R3 ;  /* 0x0000000502007c24 */ /* 0x004fe4000f8e0203 */
[----:B---3--:R-:W-:-:S10]  /*00c0*/  IMAD R3, R4, UR5, RZ ;  /* 0x0000000504037c24 */ /* 0x008fd4000f8e02ff */
[----:B------:R-:W-:Y:S05]  /*00d0*/  @P0 EXIT ;  /* 0x000000000000094d */ /* 0x000fea0003800000 */
[----:B------:R-:W0:Y:S01]  /*00e0*/  I2F.U32.RP R8, R3 ;  /* 0x0000000300087306 */ /* 0x000e220000209000 */
[----:B------:R-:W1:Y:S01]  /*00f0*/  LDCU UR5, c[0x0][0x39c] ;  /* 0x00007380ff0577ac */ /* 0x000e620008000800 */
[----:B------:R-:W-:Y:S01]  /*0100*/  IADD3 R2, PT, PT, R0, R3, RZ ;  /* 0x0000000300027210 */ /* 0x000fe20007ffe0ff */
[----:B------:R-:W-:Y:S01]  /*0110*/  IMAD.MOV R11, RZ, RZ, -R3 ;  /* 0x000000ffff0b7224 */ /* 0x000fe200078e0a03 */
[----:B------:R-:W-:Y:S01]  /*0120*/  ISETP.NE.U32.AND P2, PT, R3, RZ, PT ;  /* 0x000000ff0300720c */ /* 0x000fe20003f45070 */
[----:B------:R-:W-:Y:S01]  /*0130*/  IMAD.MOV.U32 R4, RZ, RZ, RZ ;  /* 0x000000ffff047224 */ /* 0x000fe200078e00ff */
[----:B------:R-:W2:Y:S01]  /*0140*/  LDCU.64 UR6, c[0x0][0x358] ;  /* 0x00006b00ff0677ac */ /* 0x000ea20008000a00 */
[----:B------:R-:W3:Y:S01]  /*0150*/  LDCU UR8, c[0x0][0x398] ;  /* 0x00007300ff0877ac */ /* 0x000ee20008000800 */
[----:B0-----:R-:W0:Y:S01]  /*0160*/  MUFU.RCP R8, R8 ;  /* 0x0000000800087308 */ /* 0x001e220000001000 */
[C---:B-1----:R-:W-:Y:S02]  /*0170*/  ISETP.GE.AND P0, PT, R2.reuse, UR5, PT ;  /* 0x0000000502007c0c */ /* 0x042fe4000bf06270 */
[----:B------:R-:W-:Y:S01]  /*0180*/  VIMNMX R9, PT, PT, R2, UR5, !PT ;  /* 0x0000000502097c48 */ /* 0x000fe2000ffe0100 */
[----:B------:R-:W1:Y:S01]  /*0190*/  LDCU UR5, c[0x0][0x370] ;  /* 0x00006e00ff0577ac */ /* 0x000e620008000800 */
[----:B------:R-:W-:Y:S01]  /*01a0*/  SEL R6, RZ, 0x1, P0 ;  /* 0x00000001ff067807 */ /* 0x000fe20000000000 */
[----:B0-----:R-:W-:-:S06]  /*01b0*/  VIADD R5, R8, 0xffffffe ;  /* 0x0ffffffe08057836 */ /* 0x001fcc0000000000 */
[----:B------:R-:W0:Y:S01]  /*01c0*/  F2I.FTZ.U32.TRUNC.NTZ R5, R5 ;  /* 0x0000000500057305 */ /* 0x000e22000021f000 */
[----:B-1----:R-:W-:Y:S01]  /*01d0*/  UIMAD UR4, UR4, UR5, URZ ;  /* 0x00000005040472a4 */ /* 0x002fe2000f8e02ff */
[----:B0-----:R-:W-:-:S04]  /*01e0*/  IMAD R11, R11, R5, RZ ;  /* 0x000000050b0b7224 */ /* 0x001fc800078e02ff */
[----:B------:R-:W-:Y:S01]  /*01f0*/  IMAD.HI.U32 R11, R5, R11, R4 ;  /* 0x0000000b050b7227 */ /* 0x000fe200078e0004 */
[----:B------:R-:W-:-:S05]  /*0200*/  IADD3 R4, PT, PT, R9, -R2, -R6 ;  /* 0x8000000209047210 */ /* 0x000fca0007ffe806 */
[----:B------:R-:W-:-:S04]  /*0210*/  IMAD.HI.U32 R5, R11, R4, RZ ;  /* 0x000000040b057227 */ /* 0x000fc800078e00ff */
[----:B------:R-:W-:-:S04]  /*0220*/  IMAD.MOV R8, RZ, RZ, -R5 ;  /* 0x000000ffff087224 */ /* 0x000fc800078e0a05 */
[----:B------:R-:W-:-:S05]  /*0230*/  IMAD R4, R3, R8, R4 ;  /* 0x0000000803047224 */ /* 0x000fca00078e0204 */
[----:B------:R-:W-:-:S13]  /*0240*/  ISETP.GE.U32.AND P0, PT, R4, R3, PT ;  /* 0x000000030400720c */ /* 0x000fda0003f06070 */
[----:B------:R-:W-:Y:S01]  /*0250*/  @P0 IADD3 R4, PT, PT, -R3, R4, RZ ;  /* 0x0000000403040210 */ /* 0x000fe20007ffe1ff */
[----:B------:R-:W-:-:S03]  /*0260*/  @P0 VIADD R5, R5, 0x1 ;  /* 0x0000000105050836 */ /* 0x000fc60000000000 */
[----:B------:R-:W-:Y:S02]  /*0270*/  ISETP.GE.U32.AND P1, PT, R4, R3, PT ;  /* 0x000000030400720c */ /* 0x000fe40003f26070 */
[----:B------:R-:W-:-:S11]  /*0280*/  IADD3 R4, PT, PT, R3, R2, RZ ;  /* 0x0000000203047210 */ /* 0x000fd60007ffe0ff */
[----:B------:R-:W-:Y:S01]  /*0290*/  @P1 VIADD R5, R5, 0x1 ;  /* 0x0000000105051836 */ /* 0x000fe20000000000 */
[----:B------:R-:W-:-:S05]  /*02a0*/  @!P2 LOP3.LUT R5, RZ, R3, RZ, 0x33, !PT ;  /* 0x00000003ff05a212 */ /* 0x000fca00078e33ff */
[----:B------:R-:W-:Y:S02]  /*02b0*/  IMAD.IADD R5, R6, 0x1, R5 ;  /* 0x0000000106057824 */ /* 0x000fe400078e0205 */
[----:B------:R-:W-:-:S03]  /*02c0*/  IMAD.IADD R6, R3, 0x1, R4 ;  /* 0x0000000103067824 */ /* 0x000fc600078e0204 */
[----:B--23--:R-:W-:-:S07]  /*02d0*/  LOP3.LUT R8, R5, 0x3, RZ, 0xc0, !PT ;  /* 0x0000000305087812 */ /* 0x00cfce00078ec0ff */
.L_x_5:
[----:B0-----:R-:W0:Y:S01]  /*02e0*/  LDC R9, c[0x0][0x39c] ;  /* 0x0000e700ff097b82 */ /* 0x001e220000000800 */
[----:B------:R-:W-:Y:S01]  /*02f0*/  BSSY.RECONVERGENT B0, `(.L_x_0) ;  /* 0x000005f000007945 */ /* 0x000fe20003800200 */
[----:B0-----:R-:W-:-:S13]  /*0300*/  ISETP.GE.AND P0, PT, R0, R9, PT ;  /* 0x000000090000720c */ /* 0x001fda0003f06270 */
[----:B-123--:R-:W-:Y:S05]  /*0310*/  @P0 BRA `(.L_x_1) ;  /* 0x0000000400700947 */ /* 0x00efea0003800000 */
[----:B------:R-:W-:Y:S01]  /*0320*/  ISETP.NE.AND P0, PT, R8, 0x3, PT ;  /* 0x000000030800780c */ /* 0x000fe20003f05270 */
[----:B------:R-:W-:Y:S01]  /*0330*/  BSSY.RECONVERGENT B1, `(.L_x_2) ;  /* 0x000002b000017945 */ /* 0x000fe20003800200 */
[----:B------:R-:W-:-:S11]  /*0340*/  MOV R26, R0 ;  /* 0x00000000001a7202 */ /* 0x000fd60000000f00 */
[----:B------:R-:W-:Y:S05]  /*0350*/  @!P0 BRA `(.L_x_3) ;  /* 0x0000000000a08947 */ /* 0x000fea0003800000 */
[----:B------:R-:W0:Y:S01]  /*0360*/  LDC.64 R12, c[0x0][0x380] ;  /* 0x0000e000ff0c7b82 */ /* 0x000e220000000a00 */
[----:B------:R-:W1:Y:S07]  /*0370*/  LDCU UR5, c[0x0][0x398] ;  /* 0x00007300ff0577ac */ /* 0x000e6e0008000800 */
[----:B------:R-:W2:Y:S08]  /*0380*/  LDC.64 R14, c[0x0][0x388] ;  /* 0x0000e200ff0e7b82 */ /* 0x000eb00000000a00 */
[----:B------:R-:W3:Y:S01]  /*0390*/  LDC.64 R10, c[0x0][0x390] ;  /* 0x0000e400ff0a7b82 */ /* 0x000ee20000000a00 */
[----:B-1----:R-:W-:-:S04]  /*03a0*/  IMAD R17, R7, UR5, R0 ;  /* 0x0000000507117c24 */ /* 0x002fc8000f8e0200 */
[----:B0-----:R-:W-:-:S05]  /*03b0*/  IMAD.WIDE R12, R17, 0x4, R12 ;  /* 0x00000004110c7825 */ /* 0x001fca00078e020c */
[----:B------:R-:W4:Y:S01]  /*03c0*/  LDG.E R16, desc[UR6][R12.64] ;  /* 0x000000060c107981 */ /* 0x000f22000c1e1900 */
[----:B--2---:R-:W-:-:S05]  /*03d0*/  IMAD.WIDE R14, R17, 0x4, R14 ;  /* 0x00000004110e7825 */ /* 0x004fca00078e020e */
[----:B------:R-:W4:Y:S01]  /*03e0*/  LDG.E R19, desc[UR6][R14.64] ;  /* 0x000000060e137981 */ /* 0x000f22000c1e1900 */
[----:B---3--:R-:W-:Y:S01]  /*03f0*/  IMAD.WIDE R10, R17, 0x4, R10 ;  /* 0x00000004110a7825 */ /* 0x008fe200078e020a */
[----:B------:R-:W-:-:S03]  /*0400*/  ISETP.NE.AND P0, PT, R8, RZ, PT ;  /* 0x000000ff0800720c */ /* 0x000fc60003f05270 */
[----:B------:R-:W-:Y:S02]  /*0410*/  IMAD.MOV.U32 R26, RZ, RZ, R2 ;  /* 0x000000ffff1a7224 */ /* 0x000fe400078e0002 */
[----:B----4-:R-:W-:-:S05]  /*0420*/  FADD R19, R16, R19 ;  /* 0x0000001310137221 */ /* 0x010fca0000000000 */
[----:B------:R0:W-:Y:S03]  /*0430*/  STG.E desc[UR6][R10.64], R19 ;  /* 0x000000130a007986 */ /* 0x0001e6000c101906 */
[----:B------:R-:W-:Y:S05]  /*0440*/  @!P0 BRA `(.L_x_3) ;  /* 0x0000000000648947 */ /* 0x000fea0003800000 */
[----:B------:R-:W-:-:S05]  /*0450*/  IMAD.SHL.U32 R17, R3, 0x4, RZ ;  /* 0x0000000403117824 */ /* 0x000fca00078e00ff */
[-C--:B------:R-:W-:Y:S02]  /*0460*/  IADD3 R14, P1, PT, R14, R17.reuse, RZ ;  /* 0x000000110e0e7210 */ /* 0x080fe40007f3e0ff */
[----:B------:R-:W-:-:S03]  /*0470*/  IADD3 R12, P0, PT, R12, R17, RZ ;  /* 0x000000110c0c7210 */ /* 0x000fc60007f1e0ff */
[----:B------:R-:W-:Y:S01]  /*0480*/  IMAD.X R15, RZ, RZ, R15, P1 ;  /* 0x000000ffff0f7224 */ /* 0x000fe200008e060f */
[----:B------:R-:W-:-:S04]  /*0490*/  IADD3.X R13, PT, PT, RZ, R13, RZ, P0, !PT ;  /* 0x0000000dff0d7210 */ /* 0x000fc800007fe4ff */
[----:B0-----:R-:W2:Y:S04]  /*04a0*/  LDG.E R19, desc[UR6][R14.64] ;  /* 0x000000060e137981 */ /* 0x001ea8000c1e1900 */
[----:B------:R-:W2:Y:S01]  /*04b0*/  LDG.E R16, desc[UR6][R12.64] ;  /* 0x000000060c107981 */ /* 0x000ea2000c1e1900 */
[----:B------:R-:W-:-:S05]  /*04c0*/  IADD3 R10, P0, PT, R10, R17, RZ ;  /* 0x000000110a0a7210 */ /* 0x000fca0007f1e0ff */
[----:B------:R-:W-:Y:S01]  /*04d0*/  IMAD.X R11, RZ, RZ, R11, P0 ;  /* 0x000000ffff0b7224 */ /* 0x000fe200000e060b */
[----:B------:R-:W-:Y:S02]  /*04e0*/  ISETP.NE.AND P0, PT, R8, 0x1, PT ;  /* 0x000000010800780c */ /* 0x000fe40003f05270 */
[----:B------:R-:W-:Y:S01]  /*04f0*/  MOV R26, R4 ;  /* 0x00000004001a7202 */ /* 0x000fe20000000f00 */
[----:B--2---:R-:W-:-:S05]  /*0500*/  FADD R19, R16, R19 ;  /* 0x0000001310137221 */ /* 0x004fca0000000000 */
[----:B------:R1:W-:Y:S05]  /*0510*/  STG.E desc[UR6][R10.64], R19 ;  /* 0x000000130a007986 */ /* 0x0003ea000c101906 */
[----:B------:R-:W-:Y:S05]  /*0520*/  @!P0 BRA `(.L_x_3) ;  /* 0x00000000002c8947 */ /* 0x000fea0003800000 */
[C---:B------:R-:W-:Y:S02]  /*0530*/  IADD3 R14, P1, PT, R17.reuse, R14, RZ ;  /* 0x0000000e110e7210 */ /* 0x040fe40007f3e0ff */
[----:B------:R-:W-:-:S03]  /*0540*/  IADD3 R12, P0, PT, R17, R12, RZ ;  /* 0x0000000c110c7210 */ /* 0x000fc60007f1e0ff */
[----:B------:R-:W-:Y:S02]  /*0550*/  IMAD.X R15, RZ, RZ, R15, P1 ;  /* 0x000000ffff0f7224 */ /* 0x000fe400008e060f */
[----:B------:R-:W-:-:S04]  /*0560*/  IMAD.X R13, RZ, RZ, R13, P0 ;  /* 0x000000ffff0d7224 */ /* 0x000fc800000e060d */
[----:B------:R-:W2:Y:S04]  /*0570*/  LDG.E R15, desc[UR6][R14.64] ;  /* 0x000000060e0f7981 */ /* 0x000ea8000c1e1900 */
[----:B------:R-:W2:Y:S01]  /*0580*/  LDG.E R12, desc[UR6][R12.64] ;  /* 0x000000060c0c7981 */ /* 0x000ea2000c1e1900 */
[----:B-1----:R-:W-:-:S04]  /*0590*/  IADD3 R10, P0, PT, R17, R10, RZ ;  /* 0x0000000a110a7210 */ /* 0x002fc80007f1e0ff */
[----:B------:R-:W-:Y:S01]  /*05a0*/  IADD3.X R11, PT, PT, RZ, R11, RZ, P0, !PT ;  /* 0x0000000bff0b7210 */ /* 0x000fe200007fe4ff */
[----:B------:R-:W-:Y:S02]  /*05b0*/  IMAD.MOV.U32 R26, RZ, RZ, R6 ;  /* 0x000000ffff1a7224 */ /* 0x000fe400078e0006 */
[----:B--2---:R-:W-:-:S05]  /*05c0*/  FADD R17, R12, R15 ;  /* 0x0000000f0c117221 */ /* 0x004fca0000000000 */
[----:B------:R2:W-:Y:S02]  /*05d0*/  STG.E desc[UR6][R10.64], R17 ;  /* 0x000000110a007986 */ /* 0x0005e4000c101906 */
.L_x_3:
[----:B------:R-:W-:Y:S05]  /*05e0*/  BSYNC.RECONVERGENT B1 ;  /* 0x0000000000017941 */ /* 0x000fea0003800200 */
.L_x_2:
[----:B------:R-:W-:-:S13]  /*05f0*/  ISETP.GE.U32.AND P0, PT, R5, 0x3, PT ;  /* 0x000000030500780c */ /* 0x000fda0003f06070 */
[----:B------:R-:W-:Y:S05]  /*0600*/  @!P0 BRA `(.L_x_1) ;  /* 0x0000000000b48947 */ /* 0x000fea0003800000 */
[----:B012---:R-:W0:Y:S01]  /*0610*/  LDC.64 R10, c[0x0][0x390] ;  /* 0x0000e400ff0a7b82 */ /* 0x007e220000000a00 */
[----:B------:R-:W-:-:S07]  /*0620*/  IMAD.SHL.U32 R27, R3, 0x4, RZ ;  /* 0x00000004031b7824 */ /* 0x000fce00078e00ff */
[----:B------:R-:W1:Y:S08]  /*0630*/  LDC.64 R12, c[0x0][0x380] ;  /* 0x0000e000ff0c7b82 */ /* 0x000e700000000a00 */
[----:B------:R-:W2:Y:S02]  /*0640*/  LDC.64 R14, c[0x0][0x388] ;  /* 0x0000e200ff0e7b82 */ /* 0x000ea40000000a00 */
.L_x_4:
[----:B------:R-:W-:-:S04]  /*0650*/  IMAD R29, R7, UR8, R26 ;  /* 0x00000008071d7c24 */ /* 0x000fc8000f8e021a */
[----:B-1-3--:R-:W-:-:S04]  /*0660*/  IMAD.WIDE R20, R29, 0x4, R12 ;  /* 0x000000041d147825 */ /* 0x00afc800078e020c */
[----:B--2---:R-:W-:Y:S01]  /*0670*/  IMAD.WIDE R18, R29, 0x4, R14 ;  /* 0x000000041d127825 */ /* 0x004fe200078e020e */
[----:B------:R-:W2:Y:S04]  /*0680*/  LDG.E R16, desc[UR6][R20.64] ;  /* 0x0000000614107981 */ /* 0x000ea8000c1e1900 */
[----:B------:R-:W2:Y:S01]  /*0690*/  LDG.E R17, desc[UR6][R18.64] ;  /* 0x0000000612117981 */ /* 0x000ea2000c1e1900 */
[----:B------:R-:W-:Y:S01]  /*06a0*/  IADD3 R24, P0, PT, R27, R20, RZ ;  /* 0x000000141b187210 */ /* 0x000fe20007f1e0ff */
[----:B0-----:R-:W-:-:S03]  /*06b0*/  IMAD.WIDE R28, R29, 0x4, R10 ;  /* 0x000000041d1c7825 */ /* 0x001fc600078e020a */
[----:B------:R-:W-:Y:S01]  /*06c0*/  IADD3.X R25, PT, PT, RZ, R21, RZ, P0, !PT ;  /* 0x00000015ff197210 */ /* 0x000fe200007fe4ff */
[----:B--2---:R-:W-:Y:S01]  /*06d0*/  FADD R23, R16, R17 ;  /* 0x0000001110177221 */ /* 0x004fe20000000000 */
[----:B------:R-:W-:-:S04]  /*06e0*/  IADD3 R16, P0, PT, R27, R18, RZ ;  /* 0x000000121b107210 */ /* 0x000fc80007f1e0ff */
[----:B------:R0:W-:Y:S01]  /*06f0*/  STG.E desc[UR6][R28.64], R23 ;  /* 0x000000171c007986 */ /* 0x0001e2000c101906 */
[----:B------:R-:W-:-:S03]  /*0700*/  IMAD.X R17, RZ, RZ, R19, P0 ;  /* 0x000000ffff117224 */ /* 0x000fc600000e0613 */
[----:B------:R-:W2:Y:S04]  /*0710*/  LDG.E R18, desc[UR6][R24.64] ;  /* 0x0000000618127981 */ /* 0x000ea8000c1e1900 */
[----:B------:R-:W2:Y:S01]  /*0720*/  LDG.E R19, desc[UR6][R16.64] ;  /* 0x0000000610137981 */ /* 0x000ea2000c1e1900 */
[----:B------:R-:W-:-:S04]  /*0730*/  IADD3 R22, P0, PT, R27, R28, RZ ;  /* 0x0000001c1b167210 */ /* 0x000fc80007f1e0ff */
[----:B0-----:R-:W-:Y:S02]  /*0740*/  IADD3.X R23, PT, PT, RZ, R29, RZ, P0, !PT ;  /* 0x0000001dff177210 */ /* 0x001fe400007fe4ff */
[----:B------:R-:W-:-:S05]  /*0750*/  IADD3 R20, P0, PT, R27, R24, RZ ;  /* 0x000000181b147210 */ /* 0x000fca0007f1e0ff */
[----:B------:R-:W-:Y:S02]  /*0760*/  IMAD.X R21, RZ, RZ, R25, P0 ;  /* 0x000000ffff157224 */ /* 0x000fe400000e0619 */
[----:B--2---:R-:W-:Y:S01]  /*0770*/  FADD R29, R18, R19 ;  /* 0x00000013121d7221 */ /* 0x004fe20000000000 */
[----:B------:R-:W-:-:S04]  /*0780*/  IADD3 R18, P1, PT, R27, R16, RZ ;  /* 0x000000101b127210 */ /* 0x000fc80007f3e0ff */
[----:B------:R-:W-:Y:S01]  /*0790*/  IADD3.X R19, PT, PT, RZ, R17, RZ, P1, !PT ;  /* 0x00000011ff137210 */ /* 0x000fe20000ffe4ff */
[----:B------:R0:W-:Y:S04]  /*07a0*/  STG.E desc[UR6][R22.64], R29 ;  /* 0x0000001d16007986 */ /* 0x0001e8000c101906 */
[----:B------:R-:W2:Y:S04]  /*07b0*/  LDG.E R28, desc[UR6][R20.64] ;  /* 0x00000006141c7981 */ /* 0x000ea8000c1e1900 */
[----:B------:R-:W2:Y:S01]  /*07c0*/  LDG.E R25, desc[UR6][R18.64] ;  /* 0x0000000612197981 */ /* 0x000ea2000c1e1900 */
[----:B------:R-:W-:-:S02]  /*07d0*/  IADD3 R16, P0, PT, R27, R22, RZ ;  /* 0x000000161b107210 */ /* 0x000fc40007f1e0ff */
[----:B------:R-:W-:-:S03]  /*07e0*/  IADD3 R24, P1, PT, R27, R18, RZ ;  /* 0x000000121b187210 */ /* 0x000fc60007f3e0ff */
[----:B------:R-:W-:Y:S01]  /*07f0*/  IMAD.X R17, RZ, RZ, R23, P0 ;  /* 0x000000ffff117224 */ /* 0x000fe200000e0617 */
[----:B0-----:R-:W-:-:S04]  /*0800*/  IADD3 R22, P0, PT, R27, R20, RZ ;  /* 0x000000141b167210 */ /* 0x001fc80007f1e0ff */
[----:B------:R-:W-:Y:S01]  /*0810*/  IADD3.X R23, PT, PT, RZ, R21, RZ, P0, !PT ;  /* 0x00000015ff177210 */ /* 0x000fe200007fe4ff */
[----:B--2---:R-:W-:Y:S01]  /*0820*/  FADD R28, R28, R25 ;  /* 0x000000191c1c7221 */ /* 0x004fe20000000000 */
[----:B------:R-:W-:-:S04]  /*0830*/  IMAD.X R25, RZ, RZ, R19, P1 ;  /* 0x000000ffff197224 */ /* 0x000fc800008e0613 */
[----:B------:R3:W-:Y:S04]  /*0840*/  STG.E desc[UR6][R16.64], R28 ;  /* 0x0000001c10007986 */ /* 0x0007e8000c101906 */
[----:B------:R-:W2:Y:S04]  /*0850*/  LDG.E R22, desc[UR6][R22.64] ;  /* 0x0000000616167981 */ /* 0x000ea8000c1e1900 */
[----:B------:R-:W2:Y:S01]  /*0860*/  LDG.E R25, desc[UR6][R24.64] ;  /* 0x0000000618197981 */ /* 0x000ea2000c1e1900 */
[C---:B------:R-:W-:Y:S01]  /*0870*/  IADD3 R18, P0, PT, R27.reuse, R16, RZ ;  /* 0x000000101b127210 */ /* 0x040fe20007f1e0ff */
[----:B------:R-:W-:-:S03]  /*0880*/  IMAD.IADD R26, R27, 0x1, R26 ;  /* 0x000000011b1a7824 */ /* 0x000fc600078e021a */
[----:B------:R-:W-:Y:S02]  /*0890*/  IADD3.X R19, PT, PT, RZ, R17, RZ, P0, !PT ;  /* 0x00000011ff137210 */ /* 0x000fe400007fe4ff */
[----:B------:R-:W-:Y:S01]  /*08a0*/  ISETP.GE.AND P0, PT, R26, R9, PT ;  /* 0x000000091a00720c */ /* 0x000fe20003f06270 */
[----:B--2---:R-:W-:-:S05]  /*08b0*/  FADD R21, R22, R25 ;  /* 0x0000001916157221 */ /* 0x004fca0000000000 */
[----:B------:R3:W-:Y:S07]  /*08c0*/  STG.E desc[UR6][R18.64], R21 ;  /* 0x0000001512007986 */ /* 0x0007ee000c101906 */
[----:B------:R-:W-:Y:S05]  /*08d0*/  @!P0 BRA `(.L_x_4) ;  /* 0xfffffffc005c8947 */ /* 0x000fea000383ffff */
.L_x_1:
[----:B------:R-:W-:Y:S05]  /*08e0*/  BSYNC.RECONVERGENT B0 ;  /* 0x0000000000007941 */ /* 0x000fea0003800200 */
.L_x_0:
[----:B------:R-:W4:Y:S01]  /*08f0*/  LDCU UR5, c[0x0][0x398] ;  /* 0x00007300ff0577ac */ /* 0x000f220008000800 */
[----:B------:R-:W-:-:S04]  /*0900*/  IADD3 R7, PT, PT, R7, UR4, RZ ;  /* 0x0000000407077c10 */ /* 0x000fc8000fffe0ff */
[----:B----4-:R-:W-:-:S13]  /*0910*/  ISETP.GE.AND P0, PT, R7, UR5, PT ;  /* 0x0000000507007c0c */ /* 0x010fda000bf06270 */
[----:B------:R-:W-:Y:S05]  /*0920*/  @!P0 BRA `(.L_x_5) ;  /* 0xfffffff8006c8947 */ /* 0x000fea000383ffff */
[----:B------:R-:W-:Y:S05]  /*0930*/  EXIT ;  /* 0x000000000000794d */ /* 0x000fea0003800000 */
.L_x_6:
[----:B------:R-:W-:-:S00]  /*0940*/  BRA `(.L_x_6) ;  /* 0xfffffffc00fc7947 */ /* 0x000fc0000383ffff */
[----:B------:R-:W-:-:S00]  /*0950*/  NOP ;  /* 0x0000000000007918 */ /* 0x000fc00000000000 */
        /* <DEDUP_REMOVED lines=10> */
.L_x_12:


//--------------------- .text._Z11init_matrixPfS_i --------------------------
	.section	.text._Z11init_matrixPfS_i,"ax",@progbits
	.align	128
        .global         _Z11init_matrixPfS_i
        .type           _Z11init_matrixPfS_i,@function
        .size           _Z11init_matrixPfS_i,(.L_x_13 - _Z11init_matrixPfS_i)
        .other          _Z11init_matrixPfS_i,@"STO_CUDA_ENTRY STV_DEFAULT"
_Z11init_matrixPfS_i:
.text._Z11init_matrixPfS_i:
[----:B------:R-:W-:Y:S01]  /*0000*/  LDC R1, c[0x0][0x37c] ;  /* 0x0000df00ff017b82 */ /* 0x000fe20000000800 */
[----:B------:R-:W0:Y:S01]  /*0010*/  S2R R7, SR_CTAID.X ;  /* 0x0000000000077919 */ /* 0x000e220000002500 */
[----:B------:R-:W0:Y:S06]  /*0020*/  LDCU UR4, c[0x0][0x360] ;  /* 0x00006c00ff0477ac */ /* 0x000e2c0008000800 */
[----:B------:R-:W1:Y:S01]  /*0030*/  LDC R2, c[0x0][0x370] ;  /* 0x0000dc00ff027b82 */ /* 0x000e620000000800 */
[----:B------:R-:W0:Y:S01]  /*0040*/  S2R R0, SR_TID.X ;  /* 0x0000000000007919 */ /* 0x000e220000002100 */
[----:B------:R-:W2:Y:S01]  /*0050*/  LDCU UR6, c[0x0][0x390] ;  /* 0x00007200ff0677ac */ /* 0x000ea20008000800 */
[----:B0-----:R-:W-:-:S02]  /*0060*/  IMAD R7, R7, UR4, R0 ;  /* 0x0000000407077c24 */ /* 0x001fc4000f8e0200 */
[----:B-1----:R-:W-:-:S03]  /*0070*/  IMAD R0, R2, UR4, RZ ;  /* 0x0000000402007c24 */ /* 0x002fc6000f8e02ff */
[----:B--2---:R-:W-:-:S13]  /*0080*/  ISETP.GE.AND P0, PT, R7, UR6, PT ;  /* 0x0000000607007c0c */ /* 0x004fda000bf06270 */
[----:B------:R-:W-:Y:S05]  /*0090*/  @P0 EXIT ;  /* 0x000000000000094d */ /* 0x000fea0003800000 */
[----:B------:R-:W0:Y:S01]  /*00a0*/  I2F.U32.RP R8, R0 ;  /* 0x0000000000087306 */ /* 0x000e220000209000 */
[C---:B------:R-:W-:Y:S01]  /*00b0*/  IADD3 R4, PT, PT, R0.reuse, R7, RZ ;  /* 0x0000000700047210 */ /* 0x040fe20007ffe0ff */
[----:B------:R-:W-:Y:S01]  /*00c0*/  IMAD.MOV R9, RZ, RZ, -R0 ;  /* 0x000000ffff097224 */ /* 0x000fe200078e0a00 */
[----:B------:R-:W-:Y:S01]  /*00d0*/  ISETP.NE.U32.AND P2, PT, R0, RZ, PT ;  /* 0x000000ff0000720c */ /* 0x000fe20003f45070 */
[----:B------:R-:W1:Y:S01]  /*00e0*/  LDCU.64 UR4, c[0x0][0x358] ;  /* 0x00006b00ff0477ac */ /* 0x000e620008000a00 */
[C---:B------:R-:W-:Y:S01]  /*00f0*/  ISETP.GE.AND P0, PT, R4.reuse, UR6, PT ;  /* 0x0000000604007c0c */ /* 0x040fe2000bf06270 */
[----:B------:R-:W-:Y:S01]  /*0100*/  BSSY.RECONVERGENT B0, `(.L_x_7) ;  /* 0x0000028000007945 */ /* 0x000fe20003800200 */
[----:B------:R-:W-:Y:S02]  /*0110*/  VIMNMX R5, PT, PT, R4, UR6, !PT ;  /* 0x0000000604057c48 */ /* 0x000fe4000ffe0100 */
[----:B------:R-:W-:-:S04]  /*0120*/  SEL R6, RZ, 0x1, P0 ;  /* 0x00000001ff067807 */ /* 0x000fc80000000000 */
[----:B------:R-:W-:Y:S01]  /*0130*/  IADD3 R5, PT, PT, R5, -R4, -R6 ;  /* 0x8000000405057210 */ /* 0x000fe20007ffe806 */
[----:B0-----:R-:W0:Y:S02]  /*0140*/  MUFU.RCP R8, R8 ;  /* 0x0000000800087308 */ /* 0x001e240000001000 */
[----:B0-----:R-:W-:-:S06]  /*0150*/  IADD3 R2, PT, PT, R8, 0xffffffe, RZ ;  /* 0x0ffffffe08027810 */ /* 0x001fcc0007ffe0ff */
[----:B------:R0:W2:Y:S02]  /*0160*/  F2I.FTZ.U32.TRUNC.NTZ R3, R2 ;  /* 0x0000000200037305 */ /* 0x0000a4000021f000 */
[----:B0-----:R-:W-:Y:S02]  /*0170*/  IMAD.MOV.U32 R2, RZ, RZ, RZ ;  /* 0x000000ffff027224 */ /* 0x001fe400078e00ff */
[----:B--2---:R-:W-:-:S04]  /*0180*/  IMAD R9, R9, R3, RZ ;  /* 0x0000000309097224 */ /* 0x004fc800078e02ff */
[----:B------:R-:W-:-:S06]  /*0190*/  IMAD.HI.U32 R8, R3, R9, R2 ;  /* 0x0000000903087227 */ /* 0x000fcc00078e0002 */
[----:B------:R-:W-:-:S05]  /*01a0*/  IMAD.HI.U32 R9, R8, R5, RZ ;  /* 0x0000000508097227 */ /* 0x000fca00078e00ff */
[----:B------:R-:W-:-:S05]  /*01b0*/  IADD3 R2, PT, PT, -R9, RZ, RZ ;  /* 0x000000ff09027210 */ /* 0x000fca0007ffe1ff */
[----:B------:R-:W-:Y:S02]  /*01c0*/  IMAD R5, R0, R2, R5 ;  /* 0x0000000200057224 */ /* 0x000fe400078e0205 */
[----:B------:R-:W0:Y:S03]  /*01d0*/  LDC.64 R2, c[0x0][0x388] ;  /* 0x0000e200ff027b82 */ /* 0x000e260000000a00 */
[----:B------:R-:W-:-:S13]  /*01e0*/  ISETP.GE.U32.AND P0, PT, R5, R0, PT ;  /* 0x000000000500720c */ /* 0x000fda0003f06070 */
[----:B------:R-:W-:Y:S01]  /*01f0*/  @P0 IMAD.IADD R5, R5, 0x1, -R0 ;  /* 0x0000000105050824 */ /* 0x000fe200078e0a00 */
[----:B------:R-:W-:-:S04]  /*0200*/  @P0 IADD3 R9, PT, PT, R9, 0x1, RZ ;  /* 0x0000000109090810 */ /* 0x000fc80007ffe0ff */
[-C--:B------:R-:W-:Y:S02]  /*0210*/  ISETP.GE.U32.AND P1, PT, R5, R0.reuse, PT ;  /* 0x000000000500720c */ /* 0x080fe40003f26070 */
[----:B------:R-:W2:Y:S11]  /*0220*/  LDC.64 R4, c[0x0][0x380] ;  /* 0x0000e000ff047b82 */ /* 0x000eb60000000a00 */
[----:B------:R-:W-:Y:S01]  /*0230*/  @P1 VIADD R9, R9, 0x1 ;  /* 0x0000000109091836 */ /* 0x000fe20000000000 */
[----:B------:R-:W-:-:S04]  /*0240*/  @!P2 LOP3.LUT R9, RZ, R0, RZ, 0x33, !PT ;  /* 0x00000000ff09a212 */ /* 0x000fc800078e33ff */
[----:B------:R-:W-:-:S04]  /*0250*/  IADD3 R6, PT, PT, R6, R9, RZ ;  /* 0x0000000906067210 */ /* 0x000fc80007ffe0ff */
[C---:B------:R-:W-:Y:S02]  /*0260*/  LOP3.LUT R8, R6.reuse, 0x3, RZ, 0xc0, !PT ;  /* 0x0000000306087812 */ /* 0x040fe400078ec0ff */
[----:B------:R-:W-:Y:S02]  /*0270*/  ISETP.GE.U32.AND P1, PT, R6, 0x3, PT ;  /* 0x000000030600780c */ /* 0x000fe40003f26070 */
[----:B------:R-:W-:-:S13]  /*0280*/  ISETP.NE.AND P0, PT, R8, 0x3, PT ;  /* 0x000000030800780c */ /* 0x000fda0003f05270 */
[----:B01----:R-:W-:Y:S05]  /*0290*/  @!P0 BRA `(.L_x_8) ;  /* 0x0000000000388947 */ /* 0x003fea0003800000 */
[----:B------:R-:W0:Y:S01]  /*02a0*/  LDC.64 R14, c[0x0][0x380] ;  /* 0x0000e000ff0e7b82 */ /* 0x000e220000000a00 */
[----:B------:R-:W-:-:S05]  /*02b0*/  VIADD R6, R6, 0x1 ;  /* 0x0000000106067836 */ /* 0x000fca0000000000 */
[----:B------:R-:W-:Y:S02]  /*02c0*/  LOP3.LUT R6, R6, 0x3, RZ, 0xc0, !PT ;  /* 0x0000000306067812 */ /* 0x000fe400078ec0ff */
[----:B------:R-:W1:Y:S02]  /*02d0*/  LDC.64 R12, c[0x0][0x388] ;  /* 0x0000e200ff0c7b82 */ /* 0x000e640000000a00 */
[----:B------:R-:W-:-:S07]  /*02e0*/  IADD3 R6, PT, PT, -R6, RZ, RZ ;  /* 0x000000ff06067210 */ /* 0x000fce0007ffe1ff */
.L_x_9:
[----:B---3--:R-:W-:Y:S01]  /*02f0*/  IMAD.MOV.U32 R17, RZ, RZ, 0x3f8f5c29 ;  /* 0x3f8f5c29ff117424 */ /* 0x008fe200078e00ff */
[----:B------:R-:W-:Y:S01]  /*0300*/  IADD3 R6, PT, PT, R6, 0x1, RZ ;  /* 0x0000000106067810 */ /* 0x000fe20007ffe0ff */
[----:B0-----:R-:W-:-:S03]  /*0310*/  IMAD.WIDE R10, R7, 0x4, R14 ;  /* 0x00000004070a7825 */ /* 0x001fc600078e020e */
[----:B------:R-:W-:Y:S01]  /*0320*/  ISETP.NE.AND P0, PT, R6, RZ, PT ;  /* 0x000000ff0600720c */ /* 0x000fe20003f05270 */
[----:B-1----:R-:W-:Y:S01]  /*0330*/  IMAD.WIDE R8, R7, 0x4, R12 ;  /* 0x0000000407087825 */ /* 0x002fe200078e020c */
[----:B------:R3:W-:Y:S03]  /*0340*/  STG.E desc[UR4][R10.64], R17 ;  /* 0x000000110a007986 */ /* 0x0007e6000c101904 */
[----:B------:R-:W-:Y:S01]  /*0350*/  IMAD.IADD R7, R0, 0x1, R7 ;  /* 0x0000000100077824 */ /* 0x000fe200078e0207 */
[----:B------:R3:W-:Y:S07]  /*0360*/  STG.E desc[UR4][R8.64], R17 ;  /* 0x0000001108007986 */ /* 0x0007ee000c101904 */
[----:B------:R-:W-:Y:S05]  /*0370*/  @P0 BRA `(.L_x_9) ;  /* 0xfffffffc00dc0947 */ /* 0x000fea000383ffff */
.L_x_8:
[----:B------:R-:W-:Y:S05]  /*0380*/  BSYNC.RECONVERGENT B0 ;  /* 0x0000000000007941 */ /* 0x000fea0003800200 */
.L_x_7:
[----:B------:R-:W-:Y:S05]  /*0390*/  @!P1 EXIT ;  /* 0x000000000000994d */ /* 0x000fea0003800000 */
.L_x_10:
[----:B0-2---:R-:W-:-:S04]  /*03a0*/  IMAD.WIDE R20, R7, 0x4, R4 ;  /* 0x0000000407147825 */ /* 0x005fc800078e0204 */
[----:B------:R-:W-:Y:S02]  /*03b0*/  HFMA2 R25, -RZ, RZ, 1.8896484375, 266.25 ;  /* 0x3f8f5c29ff197431 */ /* 0x000fe400000001ff */
[----:B------:R-:W-:Y:S01]  /*03c0*/  IMAD.WIDE R22, R7, 0x4, R2 ;  /* 0x0000000407167825 */ /* 0x000fe200078e0202 */
[----:B------:R-:W-:-:S03]  /*03d0*/  LEA R7, R0, R7, 0x2 ;  /* 0x0000000700077211 */ /* 0x000fc600078e10ff */
[C---:B---3--:R-:W-:Y:S01]  /*03e0*/  IMAD.WIDE R8, R0.reuse, 0x4, R20 ;  /* 0x0000000400087825 */ /* 0x048fe200078e0214 */
[----:B------:R0:W-:Y:S01]  /*03f0*/  STG.E desc[UR4][R20.64], R25 ;  /* 0x0000001914007986 */ /* 0x0001e2000c101904 */
[----:B------:R-:W-:Y:S02]  /*0400*/  ISETP.GE.AND P0, PT, R7, UR6, PT ;  /* 0x0000000607007c0c */ /* 0x000fe4000bf06270 */
[C---:B------:R-:W-:Y:S01]  /*0410*/  IMAD.WIDE R10, R0.reuse, 0x4, R22 ;  /* 0x00000004000a7825 */ /* 0x040fe200078e0216 */
[----:B------:R0:W-:Y:S03]  /*0420*/  STG.E desc[UR4][R22.64], R25 ;  /* 0x0000001916007986 */ /* 0x0001e6000c101904 */
[C---:B------:R-:W-:Y:S01]  /*0430*/  IMAD.WIDE R12, R0.reuse, 0x4, R8 ;  /* 0x00000004000c7825 */ /* 0x040fe200078e0208 */
[----:B------:R0:W-:Y:S03]  /*0440*/  STG.E desc[UR4][R8.64], R25 ;  /* 0x0000001908007986 */ /* 0x0001e6000c101904 */
[C---:B------:R-:W-:Y:S01]  /*0450*/  IMAD.WIDE R14, R0.reuse, 0x4, R10 ;  /* 0x00000004000e7825 */ /* 0x040fe200078e020a */
[----:B------:R0:W-:Y:S03]  /*0460*/  STG.E desc[UR4][R10.64], R25 ;  /* 0x000000190a007986 */ /* 0x0001e6000c101904 */
[C---:B------:R-:W-:Y:S01]  /*0470*/  IMAD.WIDE R16, R0.reuse, 0x4, R12 ;  /* 0x0000000400107825 */ /* 0x040fe200078e020c */
[----:B------:R0:W-:Y:S03]  /*0480*/  STG.E desc[UR4][R12.64], R25 ;  /* 0x000000190c007986 */ /* 0x0001e6000c101904 */
[----:B------:R-:W-:Y:S01]  /*0490*/  IMAD.WIDE R18, R0, 0x4, R14 ;  /* 0x0000000400127825 */ /* 0x000fe200078e020e */
[----:B------:R0:W-:Y:S04]  /*04a0*/  STG.E desc[UR4][R14.64], R25 ;  /* 0x000000190e007986 */ /* 0x0001e8000c101904 */
[----:B------:R0:W-:Y:S04]  /*04b0*/  STG.E desc[UR4][R16.64], R25 ;  /* 0x0000001910007986 */ /* 0x0001e8000c101904 */
[----:B------:R0:W-:Y:S01]  /*04c0*/  STG.E desc[UR4][R18.64], R25 ;  /* 0x0000001912007986 */ /* 0x0001e2000c101904 */
[----:B------:R-:W-:Y:S05]  /*04d0*/  @!P0 BRA `(.L_x_10) ;  /* 0xfffffffc00b08947 */ /* 0x000fea000383ffff */
[----:B------:R-:W-:Y:S05]  /*04e0*/  EXIT ;  /* 0x000000000000794d */ /* 0x000fea0003800000 */
.L_x_11:
        /* <DEDUP_REMOVED lines=9> */
.L_x_13:


//--------------------- .nv.global.init           --------------------------
	.section	.nv.global.init,"aw",@progbits
	.align	4
.nv.global.init:
	.type		mrg32k3aM1SubSeq,@object
	.size		mrg32k3aM1SubSeq,(mrg32k3aM2SubSeq - mrg32k3aM1SubSeq)
mrg32k3aM1SubSeq:
        /*0000*/ 	.byte	0x0b, 0xcc, 0xee, 0x04, 0x73, 0x29, 0x8b, 0x6f, 0xf6, 0x53, 0x03, 0xf6, 0x23, 0xf6, 0xea, 0xda
        /* <DEDUP_REMOVED lines=125> */
	.type		mrg32k3aM2SubSeq,@object
	.size		mrg32k3aM2SubSeq,(mrg32k3aM1 - mrg32k3aM2SubSeq)
mrg32k3aM2SubSeq:
        /* <DEDUP_REMOVED lines=126> */
	.type		mrg32k3aM1,@object
	.size		mrg32k3aM1,(mrg32k3aM1Seq - mrg32k3aM1)
mrg32k3aM1:
        /* <DEDUP_REMOVED lines=144> */
	.type		mrg32k3aM1Seq,@object
	.size		mrg32k3aM1Seq,(mrg32k3aM2 - mrg32k3aM1Seq)
mrg32k3aM1Seq:
        /* <DEDUP_REMOVED lines=144> */
	.type		mrg32k3aM2,@object
	.size		mrg32k3aM2,(mrg32k3aM2Seq - mrg32k3aM2)
mrg32k3aM2:
        /* <DEDUP_REMOVED lines=144> */
	.type		mrg32k3aM2Seq,@object
	.size		mrg32k3aM2Seq,(precalc_xorwow_matrix - mrg32k3aM2Seq)
mrg32k3aM2Seq:
        /* <DEDUP_REMOVED lines=144> */
	.type		precalc_xorwow_matrix,@object
	.size		precalc_xorwow_matrix,(precalc_xorwow_offset_matrix - precalc_xorwow_matrix)
precalc_xorwow_matrix:
        /* <DEDUP_REMOVED lines=6400> */
	.type		precalc_xorwow_offset_matrix,@object
	.size		precalc_xorwow_offset_matrix,(.L_1 - precalc_xorwow_offset_matrix)
precalc_xorwow_offset_matrix:
        /* <DEDUP_REMOVED lines=6400> */
.L_1:


//--------------------- .nv.shared.reserved.0     --------------------------
	.section	.nv.shared.reserved.0,"aw",@nobits
	.weak		__nv_reservedSMEM_offset_0_alias
	.size		__nv_reservedSMEM_offset_0_alias, 0, 64
	.other		__nv_reservedSMEM_offset_0_alias,@"STO_CUDA_RESERVED_SHARED STV_DEFAULT"
__nv_reservedSMEM_offset_0_alias:
	.zero		0
	.zero		64


//--------------------- .nv.constant0._Z9matrixAddPfS_S_ii --------------------------
	.section	.nv.constant0._Z9matrixAddPfS_S_ii,"a",@progbits
	.sectionflags	@""
	.align	4
.nv.constant0._Z9matrixAddPfS_S_ii:
	.zero		928


//--------------------- .nv.constant0._Z11init_matrixPfS_i --------------------------
	.section	.nv.constant0._Z11init_matrixPfS_i,"a",@progbits
	.sectionflags	@""
	.align	4
.nv.constant0._Z11init_matrixPfS_i:
	.zero		916


//--------------------- SYMBOLS --------------------------

	.type		.nv.reservedSmem.offset0,@object
	.size		.nv.reservedSmem.offset0,0x4
